	.headerflags	@"EF_CUDA_TEXMODE_UNIFIED EF_CUDA_64BIT_ADDRESS EF_CUDA_ACCELERATORS EF_CUDA_SM90 EF_CUDA_VIRTUAL_SM(EF_CUDA_SM90)"
	.elftype	@"ET_EXEC"


//--------------------- .nv.info                  --------------------------
	.section	.nv.info,"",@"SHT_CUDA_INFO"
	.align	4


	//----- nvinfo : EIATTR_REGCOUNT
	.align		4
        /*0000*/ 	.byte	0x04, 0x2f
        /*0002*/ 	.short	(.L_1 - .L_0)
	.align		4
.L_0:
        /*0004*/ 	.word	index@(triton_poi_fused_cat_2)
        /*0008*/ 	.word	0x0000000c


	//----- nvinfo : EIATTR_MIN_STACK_SIZE
	.align		4
.L_1:
        /*000c*/ 	.byte	0x04, 0x12
        /*000e*/ 	.short	(.L_3 - .L_2)
	.align		4
.L_2:
        /*0010*/ 	.word	index@(triton_poi_fused_cat_2)
        /*0014*/ 	.word	0x00000000


	//----- nvinfo : EIATTR_FRAME_SIZE
	.align		4
.L_3:
        /*0018*/ 	.byte	0x04, 0x11
        /*001a*/ 	.short	(.L_5 - .L_4)
	.align		4
.L_4:
        /*001c*/ 	.word	index@(triton_poi_fused_cat_2)
        /*0020*/ 	.word	0x00000000


	//----- nvinfo : EIATTR_MIN_STACK_SIZE
	.align		4
.L_5:
        /*0024*/ 	.byte	0x04, 0x12
        /*0026*/ 	.short	(.L_7 - .L_6)
	.align		4
.L_6:
        /*0028*/ 	.word	index@(triton_poi_fused_cat_2)
        /*002c*/ 	.word	0x00000000
.L_7:


//--------------------- .nv.info.triton_poi_fused_cat_2 --------------------------
	.section	.nv.info.triton_poi_fused_cat_2,"",@"SHT_CUDA_INFO"
	.sectionflags	@""
	.align	4


	//----- nvinfo : EIATTR_CUDA_API_VERSION
	.align		4
        /*0000*/ 	.byte	0x04, 0x37
        /*0002*/ 	.short	(.L_9 - .L_8)
.L_8:
        /*0004*/ 	.word	0x0000007c


	//----- nvinfo : EIATTR_KPARAM_INFO
	.align		4
.L_9:
        /*0008*/ 	.byte	0x04, 0x17
        /*000a*/ 	.short	(.L_11 - .L_10)
.L_10:
        /*000c*/ 	.word	0x00000000
        /*0010*/ 	.short	0x0002
        /*0012*/ 	.short	0x0010
        /*0014*/ 	.byte	0x00, 0xf0, 0x11, 0x00


	//----- nvinfo : EIATTR_KPARAM_INFO
	.align		4
.L_11:
        /*0018*/ 	.byte	0x04, 0x17
        /*001a*/ 	.short	(.L_13 - .L_12)
.L_12:
        /*001c*/ 	.word	0x00000000
        /*0020*/ 	.short	0x0001
        /*0022*/ 	.short	0x0008
        /*0024*/ 	.byte	0x00, 0xf4, 0x21, 0x00


	//----- nvinfo : EIATTR_KPARAM_INFO
	.align		4
.L_13:
        /*0028*/ 	.byte	0x04, 0x17
        /*002a*/ 	.short	(.L_15 - .L_14)
.L_14:
        /*002c*/ 	.word	0x00000000
        /*0030*/ 	.short	0x0000
        /*0032*/ 	.short	0x0000
        /*0034*/ 	.byte	0x00, 0xf4, 0x21, 0x00


	//----- nvinfo : EIATTR_SPARSE_MMA_MASK
	.align		4
.L_15:
        /*0038*/ 	.byte	0x03, 0x50
        /*003a*/ 	.short	0x0000


	//----- nvinfo : EIATTR_MAXREG_COUNT
	.align		4
        /*003c*/ 	.byte	0x03, 0x1b
        /*003e*/ 	.short	0x00ff


	//----- nvinfo : EIATTR_EXIT_INSTR_OFFSETS
	.align		4
        /*0040*/ 	.byte	0x04, 0x1c
        /*0042*/ 	.short	(.L_17 - .L_16)


	//   ....[0]....
.L_16:
        /*0044*/ 	.word	0x00000140


	//   ....[1]....
        /*0048*/ 	.word	0x00000160


	//----- nvinfo : EIATTR_REQNTID
	.align		4
.L_17:
        /*004c*/ 	.byte	0x04, 0x10
        /*004e*/ 	.short	(.L_19 - .L_18)
.L_18:
        /*0050*/ 	.word	0x00000080
        /*0054*/ 	.word	0x00000001
        /*0058*/ 	.word	0x00000001


	//----- nvinfo : EIATTR_CBANK_PARAM_SIZE
	.align		4
.L_19:
        /*005c*/ 	.byte	0x03, 0x19
        /*005e*/ 	.short	0x0014


	//----- nvinfo : EIATTR_PARAM_CBANK
	.align		4
        /*0060*/ 	.byte	0x04, 0x0a
        /*0062*/ 	.short	(.L_21 - .L_20)
	.align		4
.L_20:
        /*0064*/ 	.word	index@(.nv.constant0.triton_poi_fused_cat_2)
        /*0068*/ 	.short	0x0210
        /*006a*/ 	.short	0x0014


	//----- nvinfo : EIATTR_SW_WAR
	.align		4
.L_21:
        /*006c*/ 	.byte	0x04, 0x36
        /*006e*/ 	.short	(.L_23 - .L_22)
.L_22:
        /*0070*/ 	.word	0x00000008
.L_23:


//--------------------- .nv.callgraph             --------------------------
	.section	.nv.callgraph,"",@"SHT_CUDA_CALLGRAPH"
	.align	4
	.sectionentsize	8
	.align		4
        /*0000*/ 	.word	0x00000000
	.align		4
        /*0004*/ 	.word	0xffffffff
	.align		4
        /*0008*/ 	.word	0x00000000
	.align		4
        /*000c*/ 	.word	0xfffffffe
	.align		4
        /*0010*/ 	.word	0x00000000
	.align		4
        /*0014*/ 	.word	0xfffffffd
	.align		4
        /*0018*/ 	.word	0x00000000
	.align		4
        /*001c*/ 	.word	0xfffffffc


//--------------------- .text.triton_poi_fused_cat_2 --------------------------
	.section	.text.triton_poi_fused_cat_2,"ax",@progbits
	.align	128
        .global         triton_poi_fused_cat_2
        .type           triton_poi_fused_cat_2,@function
        .size           triton_poi_fused_cat_2,(.L_x_1 - triton_poi_fused_cat_2)
        .other          triton_poi_fused_cat_2,@"STO_CUDA_ENTRY STV_DEFAULT"
triton_poi_fused_cat_2:
.text.triton_poi_fused_cat_2:
[----:B------:R-:W0:Y:S02]  /*0000*/  LDC R1, c[0x0][0x28] ;  /* 0x00000a00ff017b82 */ /* 0x000e240000000800 */
[----:B------:R-:W1:Y:S01]  /*0010*/  S2R R0, SR_TID.X ;  /* 0x0000000000007919 */ /* 0x000e620000002100 */
[----:B------:R-:W2:Y:S01]  /*0020*/  LDC.64 R2, c[0x0][0x210] ;  /* 0x00008400ff027b82 */ /* 0x000ea20000000a00 */
[----:B------:R-:W-:Y:S01]  /*0030*/  CS2R R8, SRZ ;  /* 0x0000000000087805 */ /* 0x000fe2000001ff00 */
[----:B------:R-:W-:Y:S01]  /*0040*/  ULDC.64 UR4, c[0x0][0x208] ;  /* 0x0000820000047ab9 */ /* 0x000fe20000000a00 */
[----:B------:R-:W3:Y:S05]  /*0050*/  S2R R7, SR_CTAID.X ;  /* 0x0000000000077919 */ /* 0x000eea0000002500 */
[----:B------:R-:W4:Y:S01]  /*0060*/  LDC.64 R4, c[0x0][0x218] ;  /* 0x00008600ff047b82 */ /* 0x000f220000000a00 */
[----:B-1----:R-:W-:-:S05]  /*0070*/  IMAD.SHL.U32 R0, R0, 0x2, RZ ;  /* 0x0000000200007824 */ /* 0x002fca00078e00ff */
[----:B------:R-:W-:-:S05]  /*0080*/  LOP3.LUT R0, R0, 0xfe, RZ, 0xc0, !PT ;  /* 0x000000fe00007812 */ /* 0x000fca00078ec0ff */
[----:B---3--:R-:W-:-:S04]  /*0090*/  IMAD R7, R7, 0x100, R0 ;  /* 0x0000010007077824 */ /* 0x008fc800078e0200 */
[C---:B--2---:R-:W-:Y:S01]  /*00a0*/  IMAD.WIDE R2, R7.reuse, 0x4, R2 ;  /* 0x0000000407027825 */ /* 0x044fe200078e0202 */
[----:B------:R-:W-:-:S13]  /*00b0*/  ISETP.GE.AND P0, PT, R7, 0x100, PT ;  /* 0x000001000700780c */ /* 0x000fda0003f06270 */
[----:B------:R1:W5:Y:S01]  /*00c0*/  @!P0 LDG.E.64 R8, desc[UR4][R2.64] ;  /* 0x0000000402088981 */ /* 0x000362000c1e1b00 */
[----:B------:R-:W-:-:S04]  /*00d0*/  SHF.R.S32.HI R0, RZ, 0x1f, R7 ;  /* 0x0000001fff007819 */ /* 0x000fc80000011407 */
[----:B------:R-:W-:-:S05]  /*00e0*/  LEA.HI R0, R0, R7, RZ, 0x6 ;  /* 0x0000000700007211 */ /* 0x000fca00078f30ff */
[C---:B------:R-:W-:Y:S01]  /*00f0*/  IMAD.SHL.U32 R6, R0.reuse, 0x4, RZ ;  /* 0x0000000400067824 */ /* 0x040fe200078e00ff */
[----:B------:R-:W-:-:S04]  /*0100*/  LOP3.LUT R0, R0, 0xffffffc0, RZ, 0xc0, !PT ;  /* 0xffffffc000007812 */ /* 0x000fc800078ec0ff */
[----:B------:R-:W-:-:S04]  /*0110*/  LOP3.LUT R6, R6, 0xffffff00, RZ, 0xc0, !PT ;  /* 0xffffff0006067812 */ /* 0x000fc800078ec0ff */
[----:B------:R-:W-:-:S05]  /*0120*/  IADD3 R7, R6, R7, -R0 ;  /* 0x0000000706077210 */ /* 0x000fca0007ffe800 */
[----:B----4-:R-:W-:Y:S01]  /*0130*/  IMAD.WIDE R4, R7, 0x4, R4 ;  /* 0x0000000407047825 */ /* 0x010fe200078e0204 */
[----:B-1----:R-:W-:Y:S06]  /*0140*/  @P0 EXIT ;  /* 0x000000000000094d */ /* 0x002fec0003800000 */
[----:B-----5:R-:W-:Y:S01]  /*0150*/  STG.E.64 desc[UR4][R4.64], R8 ;  /* 0x0000000804007986 */ /* 0x020fe2000c101b04 */
[----:B------:R-:W-:Y:S05]  /*0160*/  EXIT ;  /* 0x000000000000794d */ /* 0x000fea0003800000 */
.L_x_0:
[----:B------:R-:W-:-:S00]  /*0170*/  BRA `(.L_x_0) ;  /* 0xfffffffc00fc7947 */ /* 0x000fc0000383ffff */
[----:B------:R-:W-:-:S00]  /*0180*/  NOP ;  /* 0x0000000000007918 */ /* 0x000fc00000000000 */
[----:B------:R-:W-:-:S00]  /*0190*/  NOP ;  /* 0x0000000000007918 */ /* 0x000fc00000000000 */
[----:B------:R-:W-:-:S00]  /*01a0*/  NOP ;  /* 0x0000000000007918 */ /* 0x000fc00000000000 */
[----:B------:R-:W-:-:S00]  /*01b0*/  NOP ;  /* 0x0000000000007918 */ /* 0x000fc00000000000 */
[----:B------:R-:W-:-:S00]  /*01c0*/  NOP ;  /* 0x0000000000007918 */ /* 0x000fc00000000000 */
[----:B------:R-:W-:-:S00]  /*01d0*/  NOP ;  /* 0x0000000000007918 */ /* 0x000fc00000000000 */
[----:B------:R-:W-:-:S00]  /*01e0*/  NOP ;  /* 0x0000000000007918 */ /* 0x000fc00000000000 */
[----:B------:R-:W-:-:S00]  /*01f0*/  NOP ;  /* 0x0000000000007918 */ /* 0x000fc00000000000 */
.L_x_1:


//--------------------- .nv.constant0.triton_poi_fused_cat_2 --------------------------
	.section	.nv.constant0.triton_poi_fused_cat_2,"a",@progbits
	.sectionflags	@""
	.align	4
.nv.constant0.triton_poi_fused_cat_2:
	.zero		548
